//
// Generated by NVIDIA NVVM Compiler
//
// Compiler Build ID: CL-36424714
// Cuda compilation tools, release 13.0, V13.0.88
// Based on NVVM 20.0.0
//

.version 9.0
.target sm_100
.address_size 64

	// .globl	_Z15singleprecisionifPfS_

.visible .entry _Z15singleprecisionifPfS_(
	.param .u32 _Z15singleprecisionifPfS__param_0,
	.param .f32 _Z15singleprecisionifPfS__param_1,
	.param .u64 .ptr .align 1 _Z15singleprecisionifPfS__param_2,
	.param .u64 .ptr .align 1 _Z15singleprecisionifPfS__param_3
)
{
	.reg .pred 	%p<2>;
	.reg .b32 	%r<6>;
	.reg .b32 	%f<5>;
	.reg .b64 	%rd<8>;

	ld.param.u32 	%r2, [_Z15singleprecisionifPfS__param_0];
	ld.param.f32 	%f1, [_Z15singleprecisionifPfS__param_1];
	ld.param.u64 	%rd1, [_Z15singleprecisionifPfS__param_2];
	ld.param.u64 	%rd2, [_Z15singleprecisionifPfS__param_3];
	mov.u32 	%r3, %ctaid.x;
	mov.u32 	%r4, %ntid.x;
	mov.u32 	%r5, %tid.x;
	mad.lo.s32 	%r1, %r3, %r4, %r5;
	setp.ge.s32 	%p1, %r1, %r2;
	@%p1 bra 	$L__BB0_2;
	cvta.to.global.u64 	%rd3, %rd1;
	cvta.to.global.u64 	%rd4, %rd2;
	mul.wide.s32 	%rd5, %r1, 4;
	add.s64 	%rd6, %rd3, %rd5;
	ld.global.f32 	%f2, [%rd6];
	add.s64 	%rd7, %rd4, %rd5;
	ld.global.f32 	%f3, [%rd7];
	fma.rn.f32 	%f4, %f1, %f2, %f3;
	st.global.f32 	[%rd7], %f4;
$L__BB0_2:
	ret;

}


// ===== COMPILED SASS (sm_100) =====

	.target	sm_100

	.elftype	@"ET_EXEC"


//--------------------- .note.nv.tkinfo           --------------------------
	.section	.note.nv.tkinfo,"",@"SHT_NOTE"
	.sectionflags	@"SHF_NOTE_NV_TKINFO"
	.tkinfo
        /*0018*/ 	.word	0x00000002
        /*0030*/ 	.string	""
        /*0030*/ 	.string	"ptxas"
        /*0030*/ 	.string	"Cuda compilation tools, release 13.0, V13.0.88"
        /*0030*/ 	.string	"Build cuda_13.0.r13.0/compiler.36424714_0"
        /*0030*/ 	.string	"-arch sm_100 -m 64 "



//--------------------- .note.nv.cuinfo           --------------------------
	.section	.note.nv.cuinfo,"",@"SHT_NOTE"
	.sectionflags	@"SHF_NOTE_NV_CUINFO"
        /*0018*/ 	.short	0x0002
        /*001a*/ 	.short	0x0064
        /*001c*/ 	.short	0x0082
	.zero		2


//--------------------- .nv.info                  --------------------------
	.section	.nv.info,"",@"SHT_CUDA_INFO"
	.align	4


	//----- nvinfo : EIATTR_REGCOUNT
	.align		4
        /*0000*/ 	.byte	0x04, 0x2f
        /*0002*/ 	.short	(.L_1 - .L_0)
	.align		4
.L_0:
        /*0004*/ 	.word	index@(_Z15singleprecisionifPfS_)
        /*0008*/ 	.word	0x0000000a


	//----- nvinfo : EIATTR_FRAME_SIZE
	.align		4
.L_1:
        /*000c*/ 	.byte	0x04, 0x11
        /*000e*/ 	.short	(.L_3 - .L_2)
	.align		4
.L_2:
        /*0010*/ 	.word	index@(_Z15singleprecisionifPfS_)
        /*0014*/ 	.word	0x00000000


	//----- nvinfo : EIATTR_MIN_STACK_SIZE
	.align		4
.L_3:
        /*0018*/ 	.byte	0x04, 0x12
        /*001a*/ 	.short	(.L_5 - .L_4)
	.align		4
.L_4:
        /*001c*/ 	.word	index@(_Z15singleprecisionifPfS_)
        /*0020*/ 	.word	0x00000000
.L_5:


//--------------------- .nv.compat                --------------------------
	.section	.nv.compat,"",@"SHT_CUDA_COMPAT_INFO"
	.align	4
        /*0000*/ 	.byte	0x02, 0x09, 0x00, 0x00, 0x02, 0x02, 0x01, 0x00, 0x02, 0x05, 0x05, 0x00, 0x03, 0x07, 0x01, 0x01
        /*0010*/ 	.byte	0x02, 0x03, 0x00, 0x00, 0x02, 0x06, 0x01, 0x00, 0x04, 0x0b, 0x08, 0x00, 0x09, 0x00, 0x00, 0x00
        /*0020*/ 	.byte	0x00, 0x00, 0x00, 0x00


//--------------------- .nv.info._Z15singleprecisionifPfS_ --------------------------
	.section	.nv.info._Z15singleprecisionifPfS_,"",@"SHT_CUDA_INFO"
	.sectionflags	@""
	.align	4


	//----- nvinfo : EIATTR_CUDA_API_VERSION
	.align		4
        /*0000*/ 	.byte	0x04, 0x37
        /*0002*/ 	.short	(.L_7 - .L_6)
.L_6:
        /*0004*/ 	.word	0x00000082


	//----- nvinfo : EIATTR_KPARAM_INFO
	.align		4
.L_7:
        /*0008*/ 	.byte	0x04, 0x17
        /*000a*/ 	.short	(.L_9 - .L_8)
.L_8:
        /*000c*/ 	.word	0x00000000
        /*0010*/ 	.short	0x0003
        /*0012*/ 	.short	0x0010
        /*0014*/ 	.byte	0x00, 0xf5, 0x21, 0x00


	//----- nvinfo : EIATTR_KPARAM_INFO
	.align		4
.L_9:
        /*0018*/ 	.byte	0x04, 0x17
        /*001a*/ 	.short	(.L_11 - .L_10)
.L_10:
        /*001c*/ 	.word	0x00000000
        /*0020*/ 	.short	0x0002
        /*0022*/ 	.short	0x0008
        /*0024*/ 	.byte	0x00, 0xf5, 0x21, 0x00


	//----- nvinfo : EIATTR_KPARAM_INFO
	.align		4
.L_11:
        /*0028*/ 	.byte	0x04, 0x17
        /*002a*/ 	.short	(.L_13 - .L_12)
.L_12:
        /*002c*/ 	.word	0x00000000
        /*0030*/ 	.short	0x0001
        /*0032*/ 	.short	0x0004
        /*0034*/ 	.byte	0x00, 0xf0, 0x11, 0x00


	//----- nvinfo : EIATTR_KPARAM_INFO
	.align		4
.L_13:
        /*0038*/ 	.byte	0x04, 0x17
        /*003a*/ 	.short	(.L_15 - .L_14)
.L_14:
        /*003c*/ 	.word	0x00000000
        /*0040*/ 	.short	0x0000
        /*0042*/ 	.short	0x0000
        /*0044*/ 	.byte	0x00, 0xf0, 0x11, 0x00


	//----- nvinfo : EIATTR_SPARSE_MMA_MASK
	.align		4
.L_15:
        /*0048*/ 	.byte	0x03, 0x50
        /*004a*/ 	.short	0x0000


	//----- nvinfo : EIATTR_MAXREG_COUNT
	.align		4
        /*004c*/ 	.byte	0x03, 0x1b
        /*004e*/ 	.short	0x00ff


	//----- nvinfo : EIATTR_MERCURY_ISA_VERSION
	.align		4
        /*0050*/ 	.byte	0x03, 0x5f
        /*0052*/ 	.short	0x0101


	//----- nvinfo : EIATTR_VRC_CTA_INIT_COUNT
	.align		4
        /*0054*/ 	.byte	0x02, 0x4a
	.zero		1
	.zero		1


	//----- nvinfo : EIATTR_EXIT_INSTR_OFFSETS
	.align		4
        /*0058*/ 	.byte	0x04, 0x1c
        /*005a*/ 	.short	(.L_17 - .L_16)


	//   ....[0]....
.L_16:
        /*005c*/ 	.word	0x00000070


	//   ....[1]....
        /*0060*/ 	.word	0x00000120


	//----- nvinfo : EIATTR_CBANK_PARAM_SIZE
	.align		4
.L_17:
        /*0064*/ 	.byte	0x03, 0x19
        /*0066*/ 	.short	0x0018


	//----- nvinfo : EIATTR_PARAM_CBANK
	.align		4
        /*0068*/ 	.byte	0x04, 0x0a
        /*006a*/ 	.short	(.L_19 - .L_18)
	.align		4
.L_18:
        /*006c*/ 	.word	index@(.nv.constant0._Z15singleprecisionifPfS_)
        /*0070*/ 	.short	0x0380
        /*0072*/ 	.short	0x0018


	//----- nvinfo : EIATTR_SW_WAR
	.align		4
.L_19:
        /*0074*/ 	.byte	0x04, 0x36
        /*0076*/ 	.short	(.L_21 - .L_20)
.L_20:
        /*0078*/ 	.word	0x00000008
.L_21:


//--------------------- .nv.callgraph             --------------------------
	.section	.nv.callgraph,"",@"SHT_CUDA_CALLGRAPH"
	.align	4
	.sectionentsize	8
	.align		4
        /*0000*/ 	.word	0x00000000
	.align		4
        /*0004*/ 	.word	0xffffffff
	.align		4
        /*0008*/ 	.word	0x00000000
	.align		4
        /*000c*/ 	.word	0xfffffffe
	.align		4
        /*0010*/ 	.word	0x00000000
	.align		4
        /*0014*/ 	.word	0xfffffffd
	.align		4
        /*0018*/ 	.word	0x00000000
	.align		4
        /*001c*/ 	.word	0xfffffffc


//--------------------- .text._Z15singleprecisionifPfS_ --------------------------
	.section	.text._Z15singleprecisionifPfS_,"ax",@progbits
	.align	128
        .global         _Z15singleprecisionifPfS_
        .type           _Z15singleprecisionifPfS_,@function
        .size           _Z15singleprecisionifPfS_,(.L_x_1 - _Z15singleprecisionifPfS_)
        .other          _Z15singleprecisionifPfS_,@"STO_CUDA_ENTRY STV_DEFAULT"
_Z15singleprecisionifPfS_:
.text._Z15singleprecisionifPfS_:
[----:B------:R-:W-:Y:S01]  /*0000*/  LDC R1, c[0x0][0x37c] ;  /* 0x0000df00ff017b82 */ /* 0x000fe20000000800 */
[----:B------:R-:W0:Y:S07]  /*0010*/  S2R R0, SR_TID.X ;  /* 0x0000000000007919 */ /* 0x000e2e0000002100 */
[----:B------:R-:W0:Y:S01]  /*0020*/  S2UR UR4, SR_CTAID.X ;  /* 0x00000000000479c3 */ /* 0x000e220000002500 */
[----:B------:R-:W1:Y:S07]  /*0030*/  LDCU UR5, c[0x0][0x380] ;  /* 0x00007000ff0577ac */ /* 0x000e6e0008000800 */
[----:B------:R-:W0:Y:S02]  /*0040*/  LDC R7, c[0x0][0x360] ;  /* 0x0000d800ff077b82 */ /* 0x000e240000000800 */
[----:B0-----:R-:W-:-:S05]  /*0050*/  IMAD R7, R7, UR4, R0 ;  /* 0x0000000407077c24 */ /* 0x001fca000f8e0200 */
[----:B-1----:R-:W-:-:S13]  /*0060*/  ISETP.GE.AND P0, PT, R7, UR5, PT ;  /* 0x0000000507007c0c */ /* 0x002fda000bf06270 */
[----:B------:R-:W-:Y:S05]  /*0070*/  @P0 EXIT ;  /* 0x000000000000094d */ /* 0x000fea0003800000 */
[----:B------:R-:W0:Y:S01]  /*0080*/  LDC.64 R2, c[0x0][0x388] ;  /* 0x0000e200ff027b82 */ /* 0x000e220000000a00 */
[----:B------:R-:W1:Y:S01]  /*0090*/  LDCU.64 UR4, c[0x0][0x358] ;  /* 0x00006b00ff0477ac */ /* 0x000e620008000a00 */
[----:B------:R-:W2:Y:S06]  /*00a0*/  LDCU UR6, c[0x0][0x384] ;  /* 0x00007080ff0677ac */ /* 0x000eac0008000800 */
[----:B------:R-:W3:Y:S01]  /*00b0*/  LDC.64 R4, c[0x0][0x390] ;  /* 0x0000e400ff047b82 */ /* 0x000ee20000000a00 */
[----:B0-----:R-:W-:-:S06]  /*00c0*/  IMAD.WIDE R2, R7, 0x4, R2 ;  /* 0x0000000407027825 */ /* 0x001fcc00078e0202 */
[----:B-1----:R-:W2:Y:S01]  /*00d0*/  LDG.E R2, desc[UR4][R2.64] ;  /* 0x0000000402027981 */ /* 0x002ea2000c1e1900 */
[----:B---3--:R-:W-:-:S05]  /*00e0*/  IMAD.WIDE R4, R7, 0x4, R4 ;  /* 0x0000000407047825 */ /* 0x008fca00078e0204 */
[----:B------:R-:W2:Y:S02]  /*00f0*/  LDG.E R7, desc[UR4][R4.64] ;  /* 0x0000000404077981 */ /* 0x000ea4000c1e1900 */
[----:B--2---:R-:W-:-:S05]  /*0100*/  FFMA R7, R2, UR6, R7 ;  /* 0x0000000602077c23 */ /* 0x004fca0008000007 */
[----:B------:R-:W-:Y:S01]  /*0110*/  STG.E desc[UR4][R4.64], R7 ;  /* 0x0000000704007986 */ /* 0x000fe2000c101904 */
[----:B------:R-:W-:Y:S05]  /*0120*/  EXIT ;  /* 0x000000000000794d */ /* 0x000fea0003800000 */
.L_x_0:
[----:B------:R-:W-:-:S00]  /*0130*/  BRA `(.L_x_0) ;  /* 0xfffffffc00fc7947 */ /* 0x000fc0000383ffff */
[----:B------:R-:W-:-:S00]  /*0140*/  NOP ;  /* 0x0000000000007918 */ /* 0x000fc00000000000 */
        /* <DEDUP_REMOVED lines=11> */
.L_x_1:


//--------------------- .nv.shared.reserved.0     --------------------------
	.section	.nv.shared.reserved.0,"aw",@nobits
	.weak		__nv_reservedSMEM_offset_0_alias
	.size		__nv_reservedSMEM_offset_0_alias, 0, 64
	.other		__nv_reservedSMEM_offset_0_alias,@"STO_CUDA_RESERVED_SHARED STV_DEFAULT"
__nv_reservedSMEM_offset_0_alias:
	.zero		0
	.zero		64


//--------------------- .nv.constant0._Z15singleprecisionifPfS_ --------------------------
	.section	.nv.constant0._Z15singleprecisionifPfS_,"a",@progbits
	.sectionflags	@""
	.align	4
.nv.constant0._Z15singleprecisionifPfS_:
	.zero		920


//--------------------- SYMBOLS --------------------------

	.type		.nv.reservedSmem.offset0,@object
	.size		.nv.reservedSmem.offset0,0x4
